//
// Generated by NVIDIA NVVM Compiler
//
// Compiler Build ID: CL-36424714
// Cuda compilation tools, release 13.0, V13.0.88
// Based on NVVM 20.0.0
//

.version 9.0
.target sm_100
.address_size 64

	// .globl	_Z14calculateTotalPiS_S_i

.visible .entry _Z14calculateTotalPiS_S_i(
	.param .u64 .ptr .align 1 _Z14calculateTotalPiS_S_i_param_0,
	.param .u64 .ptr .align 1 _Z14calculateTotalPiS_S_i_param_1,
	.param .u64 .ptr .align 1 _Z14calculateTotalPiS_S_i_param_2,
	.param .u32 _Z14calculateTotalPiS_S_i_param_3
)
{
	.reg .pred 	%p<11>;
	.reg .b32 	%r<147>;
	.reg .b64 	%rd<31>;

	ld.param.u64 	%rd11, [_Z14calculateTotalPiS_S_i_param_0];
	ld.param.u64 	%rd12, [_Z14calculateTotalPiS_S_i_param_1];
	ld.param.u64 	%rd10, [_Z14calculateTotalPiS_S_i_param_2];
	ld.param.u32 	%r36, [_Z14calculateTotalPiS_S_i_param_3];
	cvta.to.global.u64 	%rd1, %rd12;
	cvta.to.global.u64 	%rd2, %rd11;
	mov.u32 	%r37, %ctaid.x;
	mov.u32 	%r38, %ntid.x;
	mov.u32 	%r39, %tid.x;
	mad.lo.s32 	%r1, %r37, %r38, %r39;
	setp.gt.s32 	%p1, %r1, 2;
	@%p1 bra 	$L__BB0_15;
	setp.lt.s32 	%p2, %r36, 1;
	mov.b32 	%r146, 0;
	@%p2 bra 	$L__BB0_14;
	mul.lo.s32 	%r2, %r36, %r1;
	and.b32  	%r3, %r36, 15;
	setp.lt.u32 	%p3, %r36, 16;
	mov.b32 	%r138, 0;
	mov.u32 	%r146, %r138;
	@%p3 bra 	$L__BB0_5;
	and.b32  	%r138, %r36, 2147483632;
	neg.s32 	%r132, %r138;
	add.s64 	%rd3, %rd2, 32;
	add.s64 	%rd29, %rd1, 32;
	mov.b32 	%r146, 0;
	mov.u32 	%r131, %r2;
$L__BB0_4:
	.pragma "nounroll";
	mul.wide.s32 	%rd13, %r131, 4;
	add.s64 	%rd14, %rd3, %rd13;
	ld.global.u32 	%r44, [%rd14+-32];
	ld.global.u32 	%r45, [%rd29+-32];
	mad.lo.s32 	%r46, %r45, %r44, %r146;
	ld.global.u32 	%r47, [%rd14+-28];
	ld.global.u32 	%r48, [%rd29+-28];
	mad.lo.s32 	%r49, %r48, %r47, %r46;
	ld.global.u32 	%r50, [%rd14+-24];
	ld.global.u32 	%r51, [%rd29+-24];
	mad.lo.s32 	%r52, %r51, %r50, %r49;
	ld.global.u32 	%r53, [%rd14+-20];
	ld.global.u32 	%r54, [%rd29+-20];
	mad.lo.s32 	%r55, %r54, %r53, %r52;
	ld.global.u32 	%r56, [%rd14+-16];
	ld.global.u32 	%r57, [%rd29+-16];
	mad.lo.s32 	%r58, %r57, %r56, %r55;
	ld.global.u32 	%r59, [%rd14+-12];
	ld.global.u32 	%r60, [%rd29+-12];
	mad.lo.s32 	%r61, %r60, %r59, %r58;
	ld.global.u32 	%r62, [%rd14+-8];
	ld.global.u32 	%r63, [%rd29+-8];
	mad.lo.s32 	%r64, %r63, %r62, %r61;
	ld.global.u32 	%r65, [%rd14+-4];
	ld.global.u32 	%r66, [%rd29+-4];
	mad.lo.s32 	%r67, %r66, %r65, %r64;
	ld.global.u32 	%r68, [%rd14];
	ld.global.u32 	%r69, [%rd29];
	mad.lo.s32 	%r70, %r69, %r68, %r67;
	ld.global.u32 	%r71, [%rd14+4];
	ld.global.u32 	%r72, [%rd29+4];
	mad.lo.s32 	%r73, %r72, %r71, %r70;
	ld.global.u32 	%r74, [%rd14+8];
	ld.global.u32 	%r75, [%rd29+8];
	mad.lo.s32 	%r76, %r75, %r74, %r73;
	ld.global.u32 	%r77, [%rd14+12];
	ld.global.u32 	%r78, [%rd29+12];
	mad.lo.s32 	%r79, %r78, %r77, %r76;
	ld.global.u32 	%r80, [%rd14+16];
	ld.global.u32 	%r81, [%rd29+16];
	mad.lo.s32 	%r82, %r81, %r80, %r79;
	ld.global.u32 	%r83, [%rd14+20];
	ld.global.u32 	%r84, [%rd29+20];
	mad.lo.s32 	%r85, %r84, %r83, %r82;
	ld.global.u32 	%r86, [%rd14+24];
	ld.global.u32 	%r87, [%rd29+24];
	mad.lo.s32 	%r88, %r87, %r86, %r85;
	ld.global.u32 	%r89, [%rd14+28];
	ld.global.u32 	%r90, [%rd29+28];
	mad.lo.s32 	%r146, %r90, %r89, %r88;
	add.s32 	%r132, %r132, 16;
	add.s32 	%r131, %r131, 16;
	add.s64 	%rd29, %rd29, 64;
	setp.ne.s32 	%p4, %r132, 0;
	@%p4 bra 	$L__BB0_4;
$L__BB0_5:
	setp.eq.s32 	%p5, %r3, 0;
	@%p5 bra 	$L__BB0_14;
	and.b32  	%r15, %r36, 7;
	setp.lt.u32 	%p6, %r3, 8;
	@%p6 bra 	$L__BB0_8;
	add.s32 	%r92, %r138, %r2;
	mul.wide.s32 	%rd15, %r92, 4;
	add.s64 	%rd16, %rd2, %rd15;
	ld.global.u32 	%r93, [%rd16];
	mul.wide.u32 	%rd17, %r138, 4;
	add.s64 	%rd18, %rd1, %rd17;
	ld.global.u32 	%r94, [%rd18];
	mad.lo.s32 	%r95, %r94, %r93, %r146;
	ld.global.u32 	%r96, [%rd16+4];
	ld.global.u32 	%r97, [%rd18+4];
	mad.lo.s32 	%r98, %r97, %r96, %r95;
	ld.global.u32 	%r99, [%rd16+8];
	ld.global.u32 	%r100, [%rd18+8];
	mad.lo.s32 	%r101, %r100, %r99, %r98;
	ld.global.u32 	%r102, [%rd16+12];
	ld.global.u32 	%r103, [%rd18+12];
	mad.lo.s32 	%r104, %r103, %r102, %r101;
	ld.global.u32 	%r105, [%rd16+16];
	ld.global.u32 	%r106, [%rd18+16];
	mad.lo.s32 	%r107, %r106, %r105, %r104;
	ld.global.u32 	%r108, [%rd16+20];
	ld.global.u32 	%r109, [%rd18+20];
	mad.lo.s32 	%r110, %r109, %r108, %r107;
	ld.global.u32 	%r111, [%rd16+24];
	ld.global.u32 	%r112, [%rd18+24];
	mad.lo.s32 	%r113, %r112, %r111, %r110;
	ld.global.u32 	%r114, [%rd16+28];
	ld.global.u32 	%r115, [%rd18+28];
	mad.lo.s32 	%r146, %r115, %r114, %r113;
	add.s32 	%r138, %r138, 8;
$L__BB0_8:
	setp.eq.s32 	%p7, %r15, 0;
	@%p7 bra 	$L__BB0_14;
	and.b32  	%r21, %r36, 3;
	setp.lt.u32 	%p8, %r15, 4;
	@%p8 bra 	$L__BB0_11;
	add.s32 	%r117, %r138, %r2;
	mul.wide.s32 	%rd19, %r117, 4;
	add.s64 	%rd20, %rd2, %rd19;
	ld.global.u32 	%r118, [%rd20];
	mul.wide.u32 	%rd21, %r138, 4;
	add.s64 	%rd22, %rd1, %rd21;
	ld.global.u32 	%r119, [%rd22];
	mad.lo.s32 	%r120, %r119, %r118, %r146;
	ld.global.u32 	%r121, [%rd20+4];
	ld.global.u32 	%r122, [%rd22+4];
	mad.lo.s32 	%r123, %r122, %r121, %r120;
	ld.global.u32 	%r124, [%rd20+8];
	ld.global.u32 	%r125, [%rd22+8];
	mad.lo.s32 	%r126, %r125, %r124, %r123;
	ld.global.u32 	%r127, [%rd20+12];
	ld.global.u32 	%r128, [%rd22+12];
	mad.lo.s32 	%r146, %r128, %r127, %r126;
	add.s32 	%r138, %r138, 4;
$L__BB0_11:
	setp.eq.s32 	%p9, %r21, 0;
	@%p9 bra 	$L__BB0_14;
	mul.wide.u32 	%rd23, %r138, 4;
	add.s64 	%rd30, %rd1, %rd23;
	add.s32 	%r144, %r138, %r2;
	neg.s32 	%r143, %r21;
$L__BB0_13:
	.pragma "nounroll";
	mul.wide.s32 	%rd24, %r144, 4;
	add.s64 	%rd25, %rd2, %rd24;
	ld.global.u32 	%r129, [%rd25];
	ld.global.u32 	%r130, [%rd30];
	mad.lo.s32 	%r146, %r130, %r129, %r146;
	add.s64 	%rd30, %rd30, 4;
	add.s32 	%r144, %r144, 1;
	add.s32 	%r143, %r143, 1;
	setp.ne.s32 	%p10, %r143, 0;
	@%p10 bra 	$L__BB0_13;
$L__BB0_14:
	cvta.to.global.u64 	%rd26, %rd10;
	mul.wide.s32 	%rd27, %r1, 4;
	add.s64 	%rd28, %rd26, %rd27;
	st.global.u32 	[%rd28], %r146;
$L__BB0_15:
	ret;

}


// ===== COMPILED SASS (sm_100) =====

	.target	sm_100

	.elftype	@"ET_EXEC"


//--------------------- .note.nv.tkinfo           --------------------------
	.section	.note.nv.tkinfo,"",@"SHT_NOTE"
	.sectionflags	@"SHF_NOTE_NV_TKINFO"
	.tkinfo
        /*0018*/ 	.word	0x00000002
        /*0030*/ 	.string	""
        /*0030*/ 	.string	"ptxas"
        /*0030*/ 	.string	"Cuda compilation tools, release 13.0, V13.0.88"
        /*0030*/ 	.string	"Build cuda_13.0.r13.0/compiler.36424714_0"
        /*0030*/ 	.string	"-arch sm_100 -m 64 "



//--------------------- .note.nv.cuinfo           --------------------------
	.section	.note.nv.cuinfo,"",@"SHT_NOTE"
	.sectionflags	@"SHF_NOTE_NV_CUINFO"
        /*0018*/ 	.short	0x0002
        /*001a*/ 	.short	0x0064
        /*001c*/ 	.short	0x0082
	.zero		2


//--------------------- .nv.info                  --------------------------
	.section	.nv.info,"",@"SHT_CUDA_INFO"
	.align	4


	//----- nvinfo : EIATTR_REGCOUNT
	.align		4
        /*0000*/ 	.byte	0x04, 0x2f
        /*0002*/ 	.short	(.L_1 - .L_0)
	.align		4
.L_0:
        /*0004*/ 	.word	index@(_Z14calculateTotalPiS_S_i)
        /*0008*/ 	.word	0x0000001e


	//----- nvinfo : EIATTR_FRAME_SIZE
	.align		4
.L_1:
        /*000c*/ 	.byte	0x04, 0x11
        /*000e*/ 	.short	(.L_3 - .L_2)
	.align		4
.L_2:
        /*0010*/ 	.word	index@(_Z14calculateTotalPiS_S_i)
        /*0014*/ 	.word	0x00000000


	//----- nvinfo : EIATTR_MIN_STACK_SIZE
	.align		4
.L_3:
        /*0018*/ 	.byte	0x04, 0x12
        /*001a*/ 	.short	(.L_5 - .L_4)
	.align		4
.L_4:
        /*001c*/ 	.word	index@(_Z14calculateTotalPiS_S_i)
        /*0020*/ 	.word	0x00000000
.L_5:


//--------------------- .nv.compat                --------------------------
	.section	.nv.compat,"",@"SHT_CUDA_COMPAT_INFO"
	.align	4
        /*0000*/ 	.byte	0x02, 0x09, 0x00, 0x00, 0x02, 0x02, 0x01, 0x00, 0x02, 0x05, 0x05, 0x00, 0x03, 0x07, 0x01, 0x01
        /*0010*/ 	.byte	0x02, 0x03, 0x00, 0x00, 0x02, 0x06, 0x01, 0x00, 0x04, 0x0b, 0x08, 0x00, 0x09, 0x00, 0x00, 0x00
        /*0020*/ 	.byte	0x00, 0x00, 0x00, 0x00


//--------------------- .nv.info._Z14calculateTotalPiS_S_i --------------------------
	.section	.nv.info._Z14calculateTotalPiS_S_i,"",@"SHT_CUDA_INFO"
	.sectionflags	@""
	.align	4


	//----- nvinfo : EIATTR_CUDA_API_VERSION
	.align		4
        /*0000*/ 	.byte	0x04, 0x37
        /*0002*/ 	.short	(.L_7 - .L_6)
.L_6:
        /*0004*/ 	.word	0x00000082


	//----- nvinfo : EIATTR_KPARAM_INFO
	.align		4
.L_7:
        /*0008*/ 	.byte	0x04, 0x17
        /*000a*/ 	.short	(.L_9 - .L_8)
.L_8:
        /*000c*/ 	.word	0x00000000
        /*0010*/ 	.short	0x0003
        /*0012*/ 	.short	0x0018
        /*0014*/ 	.byte	0x00, 0xf0, 0x11, 0x00


	//----- nvinfo : EIATTR_KPARAM_INFO
	.align		4
.L_9:
        /*0018*/ 	.byte	0x04, 0x17
        /*001a*/ 	.short	(.L_11 - .L_10)
.L_10:
        /*001c*/ 	.word	0x00000000
        /*0020*/ 	.short	0x0002
        /*0022*/ 	.short	0x0010
        /*0024*/ 	.byte	0x00, 0xf5, 0x21, 0x00


	//----- nvinfo : EIATTR_KPARAM_INFO
	.align		4
.L_11:
        /*0028*/ 	.byte	0x04, 0x17
        /*002a*/ 	.short	(.L_13 - .L_12)
.L_12:
        /*002c*/ 	.word	0x00000000
        /*0030*/ 	.short	0x0001
        /*0032*/ 	.short	0x0008
        /*0034*/ 	.byte	0x00, 0xf5, 0x21, 0x00


	//----- nvinfo : EIATTR_KPARAM_INFO
	.align		4
.L_13:
        /*0038*/ 	.byte	0x04, 0x17
        /*003a*/ 	.short	(.L_15 - .L_14)
.L_14:
        /*003c*/ 	.word	0x00000000
        /*0040*/ 	.short	0x0000
        /*0042*/ 	.short	0x0000
        /*0044*/ 	.byte	0x00, 0xf5, 0x21, 0x00


	//----- nvinfo : EIATTR_SPARSE_MMA_MASK
	.align		4
.L_15:
        /*0048*/ 	.byte	0x03, 0x50
        /*004a*/ 	.short	0x0000


	//----- nvinfo : EIATTR_MAXREG_COUNT
	.align		4
        /*004c*/ 	.byte	0x03, 0x1b
        /*004e*/ 	.short	0x00ff


	//----- nvinfo : EIATTR_MERCURY_ISA_VERSION
	.align		4
        /*0050*/ 	.byte	0x03, 0x5f
        /*0052*/ 	.short	0x0101


	//----- nvinfo : EIATTR_VRC_CTA_INIT_COUNT
	.align		4
        /*0054*/ 	.byte	0x02, 0x4a
	.zero		1
	.zero		1


	//----- nvinfo : EIATTR_EXIT_INSTR_OFFSETS
	.align		4
        /*0058*/ 	.byte	0x04, 0x1c
        /*005a*/ 	.short	(.L_17 - .L_16)


	//   ....[0]....
.L_16:
        /*005c*/ 	.word	0x00000060


	//   ....[1]....
        /*0060*/ 	.word	0x00000a80


	//----- nvinfo : EIATTR_CBANK_PARAM_SIZE
	.align		4
.L_17:
        /*0064*/ 	.byte	0x03, 0x19
        /*0066*/ 	.short	0x001c


	//----- nvinfo : EIATTR_PARAM_CBANK
	.align		4
        /*0068*/ 	.byte	0x04, 0x0a
        /*006a*/ 	.short	(.L_19 - .L_18)
	.align		4
.L_18:
        /*006c*/ 	.word	index@(.nv.constant0._Z14calculateTotalPiS_S_i)
        /*0070*/ 	.short	0x0380
        /*0072*/ 	.short	0x001c


	//----- nvinfo : EIATTR_SW_WAR
	.align		4
.L_19:
        /*0074*/ 	.byte	0x04, 0x36
        /*0076*/ 	.short	(.L_21 - .L_20)
.L_20:
        /*0078*/ 	.word	0x00000008
.L_21:


//--------------------- .nv.callgraph             --------------------------
	.section	.nv.callgraph,"",@"SHT_CUDA_CALLGRAPH"
	.align	4
	.sectionentsize	8
	.align		4
        /*0000*/ 	.word	0x00000000
	.align		4
        /*0004*/ 	.word	0xffffffff
	.align		4
        /*0008*/ 	.word	0x00000000
	.align		4
        /*000c*/ 	.word	0xfffffffe
	.align		4
        /*0010*/ 	.word	0x00000000
	.align		4
        /*0014*/ 	.word	0xfffffffd
	.align		4
        /*0018*/ 	.word	0x00000000
	.align		4
        /*001c*/ 	.word	0xfffffffc


//--------------------- .text._Z14calculateTotalPiS_S_i --------------------------
	.section	.text._Z14calculateTotalPiS_S_i,"ax",@progbits
	.align	128
        .global         _Z14calculateTotalPiS_S_i
        .type           _Z14calculateTotalPiS_S_i,@function
        .size           _Z14calculateTotalPiS_S_i,(.L_x_7 - _Z14calculateTotalPiS_S_i)
        .other          _Z14calculateTotalPiS_S_i,@"STO_CUDA_ENTRY STV_DEFAULT"
_Z14calculateTotalPiS_S_i:
.text._Z14calculateTotalPiS_S_i:
[----:B------:R-:W-:Y:S01]  /*0000*/  LDC R1, c[0x0][0x37c] ;  /* 0x0000df00ff017b82 */ /* 0x000fe20000000800 */
[----:B------:R-:W0:Y:S07]  /*0010*/  S2R R3, SR_TID.X ;  /* 0x0000000000037919 */ /* 0x000e2e0000002100 */
[----:B------:R-:W0:Y:S08]  /*0020*/  S2UR UR4, SR_CTAID.X ;  /* 0x00000000000479c3 */ /* 0x000e300000002500 */
[----:B------:R-:W0:Y:S02]  /*0030*/  LDC R0, c[0x0][0x360] ;  /* 0x0000d800ff007b82 */ /* 0x000e240000000800 */
[----:B0-----:R-:W-:-:S05]  /*0040*/  IMAD R0, R0, UR4, R3 ;  /* 0x0000000400007c24 */ /* 0x001fca000f8e0203 */
[----:B------:R-:W-:-:S13]  /*0050*/  ISETP.GT.AND P0, PT, R0, 0x2, PT ;  /* 0x000000020000780c */ /* 0x000fda0003f04270 */
[----:B------:R-:W-:Y:S05]  /*0060*/  @P0 EXIT ;  /* 0x000000000000094d */ /* 0x000fea0003800000 */
[----:B------:R-:W0:Y:S01]  /*0070*/  LDCU UR8, c[0x0][0x398] ;  /* 0x00007300ff0877ac */ /* 0x000e220008000800 */
[----:B------:R-:W-:Y:S01]  /*0080*/  HFMA2 R15, -RZ, RZ, 0, 0 ;  /* 0x00000000ff0f7431 */ /* 0x000fe200000001ff */
[----:B------:R-:W1:Y:S01]  /*0090*/  LDCU.64 UR16, c[0x0][0x358] ;  /* 0x00006b00ff1077ac */ /* 0x000e620008000a00 */
[----:B0-----:R-:W-:-:S09]  /*00a0*/  UISETP.GE.AND UP0, UPT, UR8, 0x1, UPT ;  /* 0x000000010800788c */ /* 0x001fd2000bf06270 */
[----:B-1----:R-:W-:Y:S05]  /*00b0*/  BRA.U !UP0, `(.L_x_0) ;  /* 0x0000000908647547 */ /* 0x002fea000b800000 */
[----:B------:R-:W-:Y:S02]  /*00c0*/  UISETP.GE.U32.AND UP1, UPT, UR8, 0x10, UPT ;  /* 0x000000100800788c */ /* 0x000fe4000bf26070 */
[----:B------:R-:W-:Y:S01]  /*00d0*/  IMAD R7, R0, UR8, RZ ;  /* 0x0000000800077c24 */ /* 0x000fe2000f8e02ff */
[----:B------:R-:W-:Y:S01]  /*00e0*/  ULOP3.LUT UR9, UR8, 0xf, URZ, 0xc0, !UPT ;  /* 0x0000000f08097892 */ /* 0x000fe2000f8ec0ff */
[----:B------:R-:W-:Y:S02]  /*00f0*/  MOV R8, RZ ;  /* 0x000000ff00087202 */ /* 0x000fe40000000f00 */
[----:B------:R-:W-:Y:S01]  /*0100*/  MOV R15, RZ ;  /* 0x000000ff000f7202 */ /* 0x000fe20000000f00 */
[----:B------:R-:W-:Y:S02]  /*0110*/  UISETP.NE.AND UP0, UPT, UR9, URZ, UPT ;  /* 0x000000ff0900728c */ /* 0x000fe4000bf05270 */
[----:B------:R-:W-:Y:S09]  /*0120*/  BRA.U !UP1, `(.L_x_1) ;  /* 0x0000000509147547 */ /* 0x000ff2000b800000 */
[----:B------:R-:W0:Y:S01]  /*0130*/  LDCU.128 UR12, c[0x0][0x380] ;  /* 0x00007000ff0c77ac */ /* 0x000e220008000c00 */
[----:B------:R-:W-:Y:S02]  /*0140*/  MOV R15, RZ ;  /* 0x000000ff000f7202 */ /* 0x000fe40000000f00 */
[----:B------:R-:W-:Y:S01]  /*0150*/  MOV R6, R7 ;  /* 0x0000000700067202 */ /* 0x000fe20000000f00 */
[----:B------:R-:W-:-:S04]  /*0160*/  ULOP3.LUT UR10, UR8, 0x7ffffff0, URZ, 0xc0, !UPT ;  /* 0x7ffffff0080a7892 */ /* 0x000fc8000f8ec0ff */
[----:B------:R-:W-:Y:S02]  /*0170*/  UIADD3 UR11, UPT, UPT, -UR10, URZ, URZ ;  /* 0x000000ff0a0b7290 */ /* 0x000fe4000fffe1ff */
[----:B------:R-:W-:Y:S01]  /*0180*/  MOV R8, UR10 ;  /* 0x0000000a00087c02 */ /* 0x000fe20008000f00 */
[----:B0-----:R-:W-:Y:S02]  /*0190*/  UIADD3 UR4, UP2, UPT, UR14, 0x20, URZ ;  /* 0x000000200e047890 */ /* 0x001fe4000ff5e0ff */
[----:B------:R-:W-:Y:S02]  /*01a0*/  UIADD3 UR6, UP1, UPT, UR12, 0x20, URZ ;  /* 0x000000200c067890 */ /* 0x000fe4000ff3e0ff */
[----:B------:R-:W-:Y:S02]  /*01b0*/  UIADD3.X UR5, UPT, UPT, URZ, UR15, URZ, UP2, !UPT ;  /* 0x0000000fff057290 */ /* 0x000fe400097fe4ff */
[----:B------:R-:W-:Y:S01]  /*01c0*/  MOV R2, UR4 ;  /* 0x0000000400027c02 */ /* 0x000fe20008000f00 */
[----:B------:R-:W-:-:S03]  /*01d0*/  UIADD3.X UR7, UPT, UPT, URZ, UR13, URZ, UP1, !UPT ;  /* 0x0000000dff077290 */ /* 0x000fc60008ffe4ff */
[----:B------:R-:W-:-:S09]  /*01e0*/  MOV R3, UR5 ;  /* 0x0000000500037c02 */ /* 0x000fd20008000f00 */
.L_x_2:
[----:B------:R-:W-:Y:S01]  /*01f0*/  MOV R4, UR6 ;  /* 0x0000000600047c02 */ /* 0x000fe20008000f00 */
[----:B------:R-:W2:Y:S01]  /*0200*/  LDG.E R17, desc[UR16][R2.64+-0x20] ;  /* 0xffffe01002117981 */ /* 0x000ea2000c1e1900 */
[----:B------:R-:W-:-:S03]  /*0210*/  MOV R5, UR7 ;  /* 0x0000000700057c02 */ /* 0x000fc60008000f00 */
[----:B------:R-:W3:Y:S01]  /*0220*/  LDG.E R25, desc[UR16][R2.64+-0x1c] ;  /* 0xffffe41002197981 */ /* 0x000ee2000c1e1900 */
[----:B------:R-:W-:-:S03]  /*0230*/  IMAD.WIDE R4, R6, 0x4, R4 ;  /* 0x0000000406047825 */ /* 0x000fc600078e0204 */
[----:B------:R-:W4:Y:S04]  /*0240*/  LDG.E R19, desc[UR16][R2.64+-0x18] ;  /* 0xffffe81002137981 */ /* 0x000f28000c1e1900 */
[----:B------:R-:W2:Y:S04]  /*0250*/  LDG.E R16, desc[UR16][R4.64+-0x20] ;  /* 0xffffe01004107981 */ /* 0x000ea8000c1e1900 */
[----:B------:R-:W3:Y:S04]  /*0260*/  LDG.E R18, desc[UR16][R4.64+-0x1c] ;  /* 0xffffe41004127981 */ /* 0x000ee8000c1e1900 */
[----:B------:R-:W4:Y:S04]  /*0270*/  LDG.E R20, desc[UR16][R4.64+-0x18] ;  /* 0xffffe81004147981 */ /* 0x000f28000c1e1900 */
[----:B------:R-:W5:Y:S04]  /*0280*/  LDG.E R22, desc[UR16][R2.64+-0x14] ;  /* 0xffffec1002167981 */ /* 0x000f68000c1e1900 */
        /* <DEDUP_REMOVED lines=9> */
[----:B------:R-:W5:Y:S01]  /*0320*/  LDG.E R26, desc[UR16][R2.64+0x1c] ;  /* 0x00001c10021a7981 */ /* 0x000f62000c1e1900 */
[----:B--2---:R-:W-:-:S03]  /*0330*/  IMAD R17, R16, R17, R15 ;  /* 0x0000001110117224 */ /* 0x004fc600078e020f */
[----:B------:R-:W2:Y:S04]  /*0340*/  LDG.E R15, desc[UR16][R2.64] ;  /* 0x00000010020f7981 */ /* 0x000ea8000c1e1900 */
[----:B------:R-:W2:Y:S01]  /*0350*/  LDG.E R16, desc[UR16][R4.64] ;  /* 0x0000001004107981 */ /* 0x000ea2000c1e1900 */
[----:B---3--:R-:W-:-:S03]  /*0360*/  IMAD R25, R18, R25, R17 ;  /* 0x0000001912197224 */ /* 0x008fc600078e0211 */
[----:B------:R-:W3:Y:S01]  /*0370*/  LDG.E R17, desc[UR16][R2.64+0x4] ;  /* 0x0000041002117981 */ /* 0x000ee2000c1e1900 */
[----:B----4-:R-:W-:-:S03]  /*0380*/  IMAD R25, R20, R19, R25 ;  /* 0x0000001314197224 */ /* 0x010fc600078e0219 */
[----:B------:R-:W3:Y:S04]  /*0390*/  LDG.E R18, desc[UR16][R4.64+0x4] ;  /* 0x0000041004127981 */ /* 0x000ee8000c1e1900 */
[----:B------:R-:W4:Y:S01]  /*03a0*/  LDG.E R20, desc[UR16][R2.64+0x8] ;  /* 0x0000081002147981 */ /* 0x000f22000c1e1900 */
[----:B-----5:R-:W-:-:S03]  /*03b0*/  IMAD R25, R21, R22, R25 ;  /* 0x0000001615197224 */ /* 0x020fc600078e0219 */
[----:B------:R-:W4:Y:S04]  /*03c0*/  LDG.E R19, desc[UR16][R4.64+0x8] ;  /* 0x0000081004137981 */ /* 0x000f28000c1e1900 */
[----:B------:R-:W5:Y:S01]  /*03d0*/  LDG.E R22, desc[UR16][R2.64+0xc] ;  /* 0x00000c1002167981 */ /* 0x000f62000c1e1900 */
[----:B------:R-:W-:-:S03]  /*03e0*/  IMAD R25, R24, R23, R25 ;  /* 0x0000001718197224 */ /* 0x000fc600078e0219 */
[----:B------:R-:W5:Y:S04]  /*03f0*/  LDG.E R21, desc[UR16][R4.64+0xc] ;  /* 0x00000c1004157981 */ /* 0x000f68000c1e1900 */
[----:B------:R-:W5:Y:S01]  /*0400*/  LDG.E R24, desc[UR16][R2.64+0x10] ;  /* 0x0000101002187981 */ /* 0x000f62000c1e1900 */
[----:B------:R-:W-:-:S03]  /*0410*/  IMAD R25, R10, R9, R25 ;  /* 0x000000090a197224 */ /* 0x000fc600078e0219 */
[----:B------:R-:W5:Y:S04]  /*0420*/  LDG.E R23, desc[UR16][R4.64+0x10] ;  /* 0x0000101004177981 */ /* 0x000f68000c1e1900 */
[----:B------:R-:W5:Y:S01]  /*0430*/  LDG.E R10, desc[UR16][R2.64+0x14] ;  /* 0x00001410020a7981 */ /* 0x000f62000c1e1900 */
[----:B------:R-:W-:-:S03]  /*0440*/  IMAD R27, R12, R11, R25 ;  /* 0x0000000b0c1b7224 */ /* 0x000fc600078e0219 */
[----:B------:R-:W5:Y:S04]  /*0450*/  LDG.E R9, desc[UR16][R4.64+0x14] ;  /* 0x0000141004097981 */ /* 0x000f68000c1e1900 */
[----:B------:R0:W5:Y:S04]  /*0460*/  LDG.E R11, desc[UR16][R2.64+0x18] ;  /* 0x00001810020b7981 */ /* 0x000168000c1e1900 */
[----:B------:R-:W5:Y:S04]  /*0470*/  LDG.E R12, desc[UR16][R4.64+0x18] ;  /* 0x00001810040c7981 */ /* 0x000f68000c1e1900 */
[----:B------:R-:W5:Y:S01]  /*0480*/  LDG.E R25, desc[UR16][R4.64+0x1c] ;  /* 0x00001c1004197981 */ /* 0x000f62000c1e1900 */
[----:B------:R-:W-:Y:S01]  /*0490*/  IMAD R13, R14, R13, R27 ;  /* 0x0000000d0e0d7224 */ /* 0x000fe200078e021b */
[----:B------:R-:W-:-:S04]  /*04a0*/  UIADD3 UR11, UPT, UPT, UR11, 0x10, URZ ;  /* 0x000000100b0b7890 */ /* 0x000fc8000fffe0ff */
[----:B------:R-:W-:Y:S01]  /*04b0*/  UISETP.NE.AND UP1, UPT, UR11, URZ, UPT ;  /* 0x000000ff0b00728c */ /* 0x000fe2000bf25270 */
[----:B0-----:R-:W-:Y:S02]  /*04c0*/  IADD3 R2, P0, PT, R2, 0x40, RZ ;  /* 0x0000004002027810 */ /* 0x001fe40007f1e0ff */
[----:B------:R-:W-:Y:S02]  /*04d0*/  IADD3 R6, PT, PT, R6, 0x10, RZ ;  /* 0x0000001006067810 */ /* 0x000fe40007ffe0ff */
[----:B------:R-:W-:Y:S01]  /*04e0*/  IADD3.X R3, PT, PT, RZ, R3, RZ, P0, !PT ;  /* 0x00000003ff037210 */ /* 0x000fe200007fe4ff */
[----:B--2---:R-:W-:-:S04]  /*04f0*/  IMAD R13, R16, R15, R13 ;  /* 0x0000000f100d7224 */ /* 0x004fc800078e020d */
[----:B---3--:R-:W-:-:S04]  /*0500*/  IMAD R13, R18, R17, R13 ;  /* 0x00000011120d7224 */ /* 0x008fc800078e020d */
[----:B----4-:R-:W-:-:S04]  /*0510*/  IMAD R13, R19, R20, R13 ;  /* 0x00000014130d7224 */ /* 0x010fc800078e020d */
[----:B-----5:R-:W-:-:S04]  /*0520*/  IMAD R13, R21, R22, R13 ;  /* 0x00000016150d7224 */ /* 0x020fc800078e020d */
[----:B------:R-:W-:-:S04]  /*0530*/  IMAD R13, R23, R24, R13 ;  /* 0x00000018170d7224 */ /* 0x000fc800078e020d */
[----:B------:R-:W-:-:S04]  /*0540*/  IMAD R9, R9, R10, R13 ;  /* 0x0000000a09097224 */ /* 0x000fc800078e020d */
[----:B------:R-:W-:-:S04]  /*0550*/  IMAD R9, R12, R11, R9 ;  /* 0x0000000b0c097224 */ /* 0x000fc800078e0209 */
[----:B------:R-:W-:Y:S01]  /*0560*/  IMAD R15, R25, R26, R9 ;  /* 0x0000001a190f7224 */ /* 0x000fe200078e0209 */
[----:B------:R-:W-:Y:S06]  /*0570*/  BRA.U UP1, `(.L_x_2) ;  /* 0xfffffffd011c7547 */ /* 0x000fec000b83ffff */
.L_x_1:
[----:B------:R-:W-:Y:S05]  /*0580*/  BRA.U !UP0, `(.L_x_0) ;  /* 0x0000000508307547 */ /* 0x000fea000b800000 */
[----:B------:R-:W-:Y:S02]  /*0590*/  UISETP.GE.U32.AND UP0, UPT, UR9, 0x8, UPT ;  /* 0x000000080900788c */ /* 0x000fe4000bf06070 */
[----:B------:R-:W-:-:S04]  /*05a0*/  ULOP3.LUT UR5, UR8, 0x7, URZ, 0xc0, !UPT ;  /* 0x0000000708057892 */ /* 0x000fc8000f8ec0ff */
[----:B------:R-:W-:-:S03]  /*05b0*/  UISETP.NE.AND UP1, UPT, UR5, URZ, UPT ;  /* 0x000000ff0500728c */ /* 0x000fc6000bf25270 */
[----:B------:R-:W-:Y:S08]  /*05c0*/  BRA.U !UP0, `(.L_x_3) ;  /* 0x0000000108787547 */ /* 0x000ff0000b800000 */
[----:B------:R-:W0:Y:S01]  /*05d0*/  LDC.64 R2, c[0x0][0x380] ;  /* 0x0000e000ff027b82 */ /* 0x000e220000000a00 */
[----:B------:R-:W-:-:S07]  /*05e0*/  IADD3 R9, PT, PT, R7, R8, RZ ;  /* 0x0000000807097210 */ /* 0x000fce0007ffe0ff */
[----:B------:R-:W1:Y:S01]  /*05f0*/  LDC.64 R4, c[0x0][0x388] ;  /* 0x0000e200ff047b82 */ /* 0x000e620000000a00 */
[----:B0-----:R-:W-:-:S05]  /*0600*/  IMAD.WIDE R2, R9, 0x4, R2 ;  /* 0x0000000409027825 */ /* 0x001fca00078e0202 */
[----:B------:R-:W2:Y:S01]  /*0610*/  LDG.E R10, desc[UR16][R2.64] ;  /* 0x00000010020a7981 */ /* 0x000ea2000c1e1900 */
[----:B-1----:R-:W-:-:S03]  /*0620*/  IMAD.WIDE.U32 R4, R8, 0x4, R4 ;  /* 0x0000000408047825 */ /* 0x002fc600078e0004 */
[----:B------:R-:W3:Y:S04]  /*0630*/  LDG.E R13, desc[UR16][R2.64+0x4] ;  /* 0x00000410020d7981 */ /* 0x000ee8000c1e1900 */
[----:B------:R-:W2:Y:S04]  /*0640*/  LDG.E R11, desc[UR16][R4.64] ;  /* 0x00000010040b7981 */ /* 0x000ea8000c1e1900 */
[----:B------:R-:W3:Y:S04]  /*0650*/  LDG.E R12, desc[UR16][R4.64+0x4] ;  /* 0x00000410040c7981 */ /* 0x000ee8000c1e1900 */
[----:B------:R-:W4:Y:S04]  /*0660*/  LDG.E R17, desc[UR16][R2.64+0x8] ;  /* 0x0000081002117981 */ /* 0x000f28000c1e1900 */
        /* <DEDUP_REMOVED lines=11> */
[----:B------:R-:W-:Y:S01]  /*0720*/  IADD3 R8, PT, PT, R8, 0x8, RZ ;  /* 0x0000000808087810 */ /* 0x000fe20007ffe0ff */
[----:B--2---:R-:W-:-:S04]  /*0730*/  IMAD R10, R10, R11, R15 ;  /* 0x0000000b0a0a7224 */ /* 0x004fc800078e020f */
[----:B---3--:R-:W-:-:S04]  /*0740*/  IMAD R10, R13, R12, R10 ;  /* 0x0000000c0d0a7224 */ /* 0x008fc800078e020a */
[----:B----4-:R-:W-:-:S04]  /*0750*/  IMAD R10, R17, R14, R10 ;  /* 0x0000000e110a7224 */ /* 0x010fc800078e020a */
[----:B-----5:R-:W-:-:S04]  /*0760*/  IMAD R10, R19, R16, R10 ;  /* 0x00000010130a7224 */ /* 0x020fc800078e020a */
[----:B------:R-:W-:-:S04]  /*0770*/  IMAD R10, R21, R18, R10 ;  /* 0x00000012150a7224 */ /* 0x000fc800078e020a */
[----:B------:R-:W-:-:S04]  /*0780*/  IMAD R10, R23, R20, R10 ;  /* 0x00000014170a7224 */ /* 0x000fc800078e020a */
[----:B------:R-:W-:-:S04]  /*0790*/  IMAD R6, R6, R9, R10 ;  /* 0x0000000906067224 */ /* 0x000fc800078e020a */
[----:B------:R-:W-:-:S07]  /*07a0*/  IMAD R15, R25, R22, R6 ;  /* 0x00000016190f7224 */ /* 0x000fce00078e0206 */
.L_x_3:
        /* <DEDUP_REMOVED lines=17> */
[----:B------:R-:W5:Y:S01]  /*08c0*/  LDG.E R14, desc[UR16][R4.64+0xc] ;  /* 0x00000c10040e7981 */ /* 0x000f62000c1e1900 */
[----:B------:R-:W-:Y:S01]  /*08d0*/  IADD3 R8, PT, PT, R8, 0x4, RZ ;  /* 0x0000000408087810 */ /* 0x000fe20007ffe0ff */
[----:B--2---:R-:W-:-:S04]  /*08e0*/  IMAD R6, R6, R9, R15 ;  /* 0x0000000906067224 */ /* 0x004fc800078e020f */
[----:B---3--:R-:W-:-:S04]  /*08f0*/  IMAD R6, R11, R10, R6 ;  /* 0x0000000a0b067224 */ /* 0x008fc800078e0206 */
[----:B----4-:R-:W-:-:S04]  /*0900*/  IMAD R6, R13, R12, R6 ;  /* 0x0000000c0d067224 */ /* 0x010fc800078e0206 */
[----:B-----5:R-:W-:-:S07]  /*0910*/  IMAD R15, R17, R14, R6 ;  /* 0x0000000e110f7224 */ /* 0x020fce00078e0206 */
.L_x_4:
[----:B------:R-:W-:Y:S05]  /*0920*/  BRA.U !UP1, `(.L_x_0) ;  /* 0x0000000109487547 */ /* 0x000fea000b800000 */
[----:B------:R-:W0:Y:S01]  /*0930*/  LDC.64 R2, c[0x0][0x388] ;  /* 0x0000e200ff027b82 */ /* 0x000e220000000a00 */
[----:B------:R-:W-:Y:S01]  /*0940*/  IADD3 R7, PT, PT, R7, R8, RZ ;  /* 0x0000000807077210 */ /* 0x000fe20007ffe0ff */
[----:B------:R-:W-:-:S06]  /*0950*/  UIADD3 UR4, UPT, UPT, -UR4, URZ, URZ ;  /* 0x000000ff04047290 */ /* 0x000fcc000fffe1ff */
[----:B------:R-:W1:Y:S01]  /*0960*/  LDC.64 R10, c[0x0][0x380] ;  /* 0x0000e000ff0a7b82 */ /* 0x000e620000000a00 */
[----:B0-----:R-:W-:-:S03]  /*0970*/  IMAD.WIDE.U32 R2, R8, 0x4, R2 ;  /* 0x0000000408027825 */ /* 0x001fc600078e0002 */
[----:B------:R-:W-:Y:S02]  /*0980*/  MOV R6, R2 ;  /* 0x0000000200067202 */ /* 0x000fe40000000f00 */
[----:B------:R-:W-:-:S07]  /*0990*/  MOV R5, R3 ;  /* 0x0000000300057202 */ /* 0x000fce0000000f00 */
.L_x_5:
[----:B-1----:R-:W-:Y:S01]  /*09a0*/  IMAD.WIDE R2, R7, 0x4, R10 ;  /* 0x0000000407027825 */ /* 0x002fe200078e020a */
[----:B------:R-:W-:-:S05]  /*09b0*/  MOV R4, R6 ;  /* 0x0000000600047202 */ /* 0x000fca0000000f00 */
[----:B------:R-:W2:Y:S04]  /*09c0*/  LDG.E R2, desc[UR16][R2.64] ;  /* 0x0000001002027981 */ /* 0x000ea8000c1e1900 */
[----:B------:R0:W2:Y:S01]  /*09d0*/  LDG.E R4, desc[UR16][R4.64] ;  /* 0x0000001004047981 */ /* 0x0000a2000c1e1900 */
[----:B------:R-:W-:Y:S01]  /*09e0*/  UIADD3 UR4, UPT, UPT, UR4, 0x1, URZ ;  /* 0x0000000104047890 */ /* 0x000fe2000fffe0ff */
[----:B------:R-:W-:Y:S02]  /*09f0*/  IADD3 R6, P0, PT, R6, 0x4, RZ ;  /* 0x0000000406067810 */ /* 0x000fe40007f1e0ff */
[----:B------:R-:W-:Y:S01]  /*0a00*/  IADD3 R7, PT, PT, R7, 0x1, RZ ;  /* 0x0000000107077810 */ /* 0x000fe20007ffe0ff */
[----:B------:R-:W-:Y:S01]  /*0a10*/  UISETP.NE.AND UP0, UPT, UR4, URZ, UPT ;  /* 0x000000ff0400728c */ /* 0x000fe2000bf05270 */
[----:B0-----:R-:W-:Y:S01]  /*0a20*/  IADD3.X R5, PT, PT, RZ, R5, RZ, P0, !PT ;  /* 0x00000005ff057210 */ /* 0x001fe200007fe4ff */
[----:B--2---:R-:W-:-:S07]  /*0a30*/  IMAD R15, R2, R4, R15 ;  /* 0x00000004020f7224 */ /* 0x004fce00078e020f */
[----:B------:R-:W-:Y:S05]  /*0a40*/  BRA.U UP0, `(.L_x_5) ;  /* 0xfffffffd00d47547 */ /* 0x000fea000b83ffff */
.L_x_0:
[----:B------:R-:W0:Y:S02]  /*0a50*/  LDC.64 R2, c[0x0][0x390] ;  /* 0x0000e400ff027b82 */ /* 0x000e240000000a00 */
[----:B0-----:R-:W-:-:S05]  /*0a60*/  IMAD.WIDE R2, R0, 0x4, R2 ;  /* 0x0000000400027825 */ /* 0x001fca00078e0202 */
[----:B------:R-:W-:Y:S01]  /*0a70*/  STG.E desc[UR16][R2.64], R15 ;  /* 0x0000000f02007986 */ /* 0x000fe2000c101910 */
[----:B------:R-:W-:Y:S05]  /*0a80*/  EXIT ;  /* 0x000000000000794d */ /* 0x000fea0003800000 */
.L_x_6:
[----:B------:R-:W-:-:S00]  /*0a90*/  BRA `(.L_x_6) ;  /* 0xfffffffc00fc7947 */ /* 0x000fc0000383ffff */
[----:B------:R-:W-:-:S00]  /*0aa0*/  NOP ;  /* 0x0000000000007918 */ /* 0x000fc00000000000 */
        /* <DEDUP_REMOVED lines=13> */
.L_x_7:


//--------------------- .nv.shared.reserved.0     --------------------------
	.section	.nv.shared.reserved.0,"aw",@nobits
	.weak		__nv_reservedSMEM_offset_0_alias
	.size		__nv_reservedSMEM_offset_0_alias, 0, 64
	.other		__nv_reservedSMEM_offset_0_alias,@"STO_CUDA_RESERVED_SHARED STV_DEFAULT"
__nv_reservedSMEM_offset_0_alias:
	.zero		0
	.zero		64


//--------------------- .nv.constant0._Z14calculateTotalPiS_S_i --------------------------
	.section	.nv.constant0._Z14calculateTotalPiS_S_i,"a",@progbits
	.sectionflags	@""
	.align	4
.nv.constant0._Z14calculateTotalPiS_S_i:
	.zero		924


//--------------------- SYMBOLS --------------------------

	.type		.nv.reservedSmem.offset0,@object
	.size		.nv.reservedSmem.offset0,0x4
